//
// Generated by NVIDIA NVVM Compiler
//
// Compiler Build ID: CL-36424714
// Cuda compilation tools, release 13.0, V13.0.88
// Based on NVVM 20.0.0
//

.version 9.0
.target sm_100
.address_size 64

	// .globl	_Z23assign_threadtoArrayElePi
.extern .func  (.param .b32 func_retval0) vprintf
(
	.param .b64 vprintf_param_0,
	.param .b64 vprintf_param_1
)
;
.global .align 1 .b8 $str[29] = {84, 104, 114, 101, 97, 100, 73, 100, 120, 32, 58, 32, 37, 100, 44, 32, 86, 97, 108, 117, 101, 32, 58, 32, 37, 100, 32, 10};
.global .align 1 .b8 $str$1[55] = {84, 104, 114, 101, 97, 100, 73, 100, 120, 32, 58, 32, 37, 100, 32, 124, 32, 111, 102, 102, 115, 101, 116, 32, 58, 32, 37, 100, 32, 124, 32, 103, 105, 100, 32, 58, 32, 37, 100, 32, 124, 32, 118, 97, 108, 117, 101, 32, 58, 32, 37, 100, 32, 10};
.global .align 1 .b8 $str$2[79] = {84, 104, 114, 101, 97, 100, 73, 100, 120, 32, 58, 32, 37, 100, 32, 124, 32, 114, 111, 119, 95, 111, 102, 102, 115, 101, 116, 32, 58, 32, 37, 100, 32, 124, 32, 98, 108, 111, 99, 107, 95, 111, 102, 102, 115, 101, 116, 32, 58, 32, 37, 100, 32, 124, 32, 103, 105, 100, 32, 58, 32, 37, 100, 32, 124, 32, 118, 97, 108, 117, 101, 32, 58, 32, 37, 100, 32, 10};
.global .align 1 .b8 $str$3[70] = {98, 108, 111, 99, 107, 73, 100, 120, 46, 120, 32, 58, 32, 37, 100, 32, 124, 32, 98, 108, 111, 99, 107, 73, 100, 120, 46, 121, 32, 58, 32, 37, 100, 32, 124, 32, 116, 105, 100, 32, 58, 32, 37, 100, 32, 124, 32, 103, 105, 100, 32, 58, 32, 37, 100, 32, 124, 32, 100, 97, 116, 97, 32, 58, 32, 37, 100, 32, 10};

.visible .entry _Z23assign_threadtoArrayElePi(
	.param .u64 .ptr .align 1 _Z23assign_threadtoArrayElePi_param_0
)
{
	.local .align 8 .b8 	__local_depot0[8];
	.reg .b64 	%SP;
	.reg .b64 	%SPL;
	.reg .b32 	%r<5>;
	.reg .b64 	%rd<9>;

	mov.u64 	%SPL, __local_depot0;
	cvta.local.u64 	%SP, %SPL;
	ld.param.u64 	%rd1, [_Z23assign_threadtoArrayElePi_param_0];
	cvta.to.global.u64 	%rd2, %rd1;
	add.u64 	%rd3, %SP, 0;
	add.u64 	%rd4, %SPL, 0;
	mov.u32 	%r1, %tid.x;
	mul.wide.u32 	%rd5, %r1, 4;
	add.s64 	%rd6, %rd2, %rd5;
	ld.global.u32 	%r2, [%rd6];
	st.local.v2.u32 	[%rd4], {%r1, %r2};
	mov.u64 	%rd7, $str;
	cvta.global.u64 	%rd8, %rd7;
	{ // callseq 0, 0
	.param .b64 param0;
	st.param.b64 	[param0], %rd8;
	.param .b64 param1;
	st.param.b64 	[param1], %rd3;
	.param .b32 retval0;
	call.uni (retval0), 
	vprintf, 
	(
	param0, 
	param1
	);
	ld.param.b32 	%r3, [retval0];
	} // callseq 0
	ret;

}
	// .globl	_Z18unique_calc_gid_1dPi
.visible .entry _Z18unique_calc_gid_1dPi(
	.param .u64 .ptr .align 1 _Z18unique_calc_gid_1dPi_param_0
)
{
	.local .align 16 .b8 	__local_depot1[16];
	.reg .b64 	%SP;
	.reg .b64 	%SPL;
	.reg .b32 	%r<9>;
	.reg .b64 	%rd<9>;

	mov.u64 	%SPL, __local_depot1;
	cvta.local.u64 	%SP, %SPL;
	ld.param.u64 	%rd1, [_Z18unique_calc_gid_1dPi_param_0];
	cvta.to.global.u64 	%rd2, %rd1;
	add.u64 	%rd3, %SP, 0;
	add.u64 	%rd4, %SPL, 0;
	mov.u32 	%r1, %tid.x;
	mov.u32 	%r2, %ntid.x;
	mov.u32 	%r3, %ctaid.x;
	mul.lo.s32 	%r4, %r2, %r3;
	add.s32 	%r5, %r4, %r1;
	mul.wide.s32 	%rd5, %r5, 4;
	add.s64 	%rd6, %rd2, %rd5;
	ld.global.u32 	%r6, [%rd6];
	st.local.v4.u32 	[%rd4], {%r1, %r4, %r5, %r6};
	mov.u64 	%rd7, $str$1;
	cvta.global.u64 	%rd8, %rd7;
	{ // callseq 1, 0
	.param .b64 param0;
	st.param.b64 	[param0], %rd8;
	.param .b64 param1;
	st.param.b64 	[param1], %rd3;
	.param .b32 retval0;
	call.uni (retval0), 
	vprintf, 
	(
	param0, 
	param1
	);
	ld.param.b32 	%r7, [retval0];
	} // callseq 1
	ret;

}
	// .globl	_Z18unique_calc_gid_2dPi
.visible .entry _Z18unique_calc_gid_2dPi(
	.param .u64 .ptr .align 1 _Z18unique_calc_gid_2dPi_param_0
)
{
	.local .align 8 .b8 	__local_depot2[24];
	.reg .b64 	%SP;
	.reg .b64 	%SPL;
	.reg .b32 	%r<14>;
	.reg .b64 	%rd<9>;

	mov.u64 	%SPL, __local_depot2;
	cvta.local.u64 	%SP, %SPL;
	ld.param.u64 	%rd1, [_Z18unique_calc_gid_2dPi_param_0];
	cvta.to.global.u64 	%rd2, %rd1;
	add.u64 	%rd3, %SP, 0;
	add.u64 	%rd4, %SPL, 0;
	mov.u32 	%r1, %tid.x;
	mov.u32 	%r2, %ntid.x;
	mov.u32 	%r3, %ctaid.x;
	mul.lo.s32 	%r4, %r2, %r3;
	mov.u32 	%r5, %nctaid.x;
	mul.lo.s32 	%r6, %r5, %r2;
	mov.u32 	%r7, %ctaid.y;
	mul.lo.s32 	%r8, %r6, %r7;
	add.s32 	%r9, %r4, %r1;
	add.s32 	%r10, %r9, %r8;
	mul.wide.s32 	%rd5, %r10, 4;
	add.s64 	%rd6, %rd2, %rd5;
	ld.global.u32 	%r11, [%rd6];
	st.local.v2.u32 	[%rd4], {%r1, %r8};
	st.local.v2.u32 	[%rd4+8], {%r4, %r10};
	st.local.u32 	[%rd4+16], %r11;
	mov.u64 	%rd7, $str$2;
	cvta.global.u64 	%rd8, %rd7;
	{ // callseq 2, 0
	.param .b64 param0;
	st.param.b64 	[param0], %rd8;
	.param .b64 param1;
	st.param.b64 	[param1], %rd3;
	.param .b32 retval0;
	call.uni (retval0), 
	vprintf, 
	(
	param0, 
	param1
	);
	ld.param.b32 	%r12, [retval0];
	} // callseq 2
	ret;

}
	// .globl	_Z21unique_calc_gid_2d_2dPi
.visible .entry _Z21unique_calc_gid_2d_2dPi(
	.param .u64 .ptr .align 1 _Z21unique_calc_gid_2d_2dPi_param_0
)
{
	.local .align 8 .b8 	__local_depot3[24];
	.reg .b64 	%SP;
	.reg .b64 	%SPL;
	.reg .b32 	%r<15>;
	.reg .b64 	%rd<9>;

	mov.u64 	%SPL, __local_depot3;
	cvta.local.u64 	%SP, %SPL;
	ld.param.u64 	%rd1, [_Z21unique_calc_gid_2d_2dPi_param_0];
	cvta.to.global.u64 	%rd2, %rd1;
	add.u64 	%rd3, %SP, 0;
	add.u64 	%rd4, %SPL, 0;
	mov.u32 	%r1, %tid.y;
	mov.u32 	%r2, %ntid.x;
	mov.u32 	%r3, %tid.x;
	mad.lo.s32 	%r4, %r1, %r2, %r3;
	mov.u32 	%r5, %ntid.y;
	mul.lo.s32 	%r6, %r2, %r5;
	mov.u32 	%r7, %ctaid.x;
	mov.u32 	%r8, %nctaid.x;
	mov.u32 	%r9, %ctaid.y;
	mad.lo.s32 	%r10, %r9, %r8, %r7;
	mad.lo.s32 	%r11, %r6, %r10, %r4;
	mul.wide.s32 	%rd5, %r11, 4;
	add.s64 	%rd6, %rd2, %rd5;
	ld.global.u32 	%r12, [%rd6];
	st.local.v2.u32 	[%rd4], {%r7, %r9};
	st.local.v2.u32 	[%rd4+8], {%r4, %r11};
	st.local.u32 	[%rd4+16], %r12;
	mov.u64 	%rd7, $str$3;
	cvta.global.u64 	%rd8, %rd7;
	{ // callseq 3, 0
	.param .b64 param0;
	st.param.b64 	[param0], %rd8;
	.param .b64 param1;
	st.param.b64 	[param1], %rd3;
	.param .b32 retval0;
	call.uni (retval0), 
	vprintf, 
	(
	param0, 
	param1
	);
	ld.param.b32 	%r13, [retval0];
	} // callseq 3
	ret;

}


// ===== COMPILED SASS (sm_100) =====

	.target	sm_100

	.elftype	@"ET_EXEC"


//--------------------- .note.nv.tkinfo           --------------------------
	.section	.note.nv.tkinfo,"",@"SHT_NOTE"
	.sectionflags	@"SHF_NOTE_NV_TKINFO"
	.tkinfo
        /*0018*/ 	.word	0x00000002
        /*0030*/ 	.string	""
        /*0030*/ 	.string	"ptxas"
        /*0030*/ 	.string	"Cuda compilation tools, release 13.0, V13.0.88"
        /*0030*/ 	.string	"Build cuda_13.0.r13.0/compiler.36424714_0"
        /*0030*/ 	.string	"-arch sm_100 -m 64 "



//--------------------- .note.nv.cuinfo           --------------------------
	.section	.note.nv.cuinfo,"",@"SHT_NOTE"
	.sectionflags	@"SHF_NOTE_NV_CUINFO"
        /*0018*/ 	.short	0x0002
        /*001a*/ 	.short	0x0064
        /*001c*/ 	.short	0x0082
	.zero		2


//--------------------- .nv.info                  --------------------------
	.section	.nv.info,"",@"SHT_CUDA_INFO"
	.align	4


	//----- nvinfo : EIATTR_REGCOUNT
	.align		4
        /*0000*/ 	.byte	0x04, 0x2f
        /*0002*/ 	.short	(.L_5 - .L_4)
	.align		4
.L_4:
        /*0004*/ 	.word	index@(_Z23assign_threadtoArrayElePi)
        /*0008*/ 	.word	0x00000018


	//----- nvinfo : EIATTR_FRAME_SIZE
	.align		4
.L_5:
        /*000c*/ 	.byte	0x04, 0x11
        /*000e*/ 	.short	(.L_7 - .L_6)
	.align		4
.L_6:
        /*0010*/ 	.word	index@(_Z23assign_threadtoArrayElePi)
        /*0014*/ 	.word	0x00000008


	//----- nvinfo : EIATTR_REGCOUNT
	.align		4
.L_7:
        /*0018*/ 	.byte	0x04, 0x2f
        /*001a*/ 	.short	(.L_9 - .L_8)
	.align		4
.L_8:
        /*001c*/ 	.word	index@(_Z18unique_calc_gid_1dPi)
        /*0020*/ 	.word	0x00000018


	//----- nvinfo : EIATTR_FRAME_SIZE
	.align		4
.L_9:
        /*0024*/ 	.byte	0x04, 0x11
        /*0026*/ 	.short	(.L_11 - .L_10)
	.align		4
.L_10:
        /*0028*/ 	.word	index@(_Z18unique_calc_gid_1dPi)
        /*002c*/ 	.word	0x00000010


	//----- nvinfo : EIATTR_REGCOUNT
	.align		4
.L_11:
        /*0030*/ 	.byte	0x04, 0x2f
        /*0032*/ 	.short	(.L_13 - .L_12)
	.align		4
.L_12:
        /*0034*/ 	.word	index@(_Z18unique_calc_gid_2dPi)
        /*0038*/ 	.word	0x00000018


	//----- nvinfo : EIATTR_FRAME_SIZE
	.align		4
.L_13:
        /*003c*/ 	.byte	0x04, 0x11
        /*003e*/ 	.short	(.L_15 - .L_14)
	.align		4
.L_14:
        /*0040*/ 	.word	index@(_Z18unique_calc_gid_2dPi)
        /*0044*/ 	.word	0x00000018


	//----- nvinfo : EIATTR_REGCOUNT
	.align		4
.L_15:
        /*0048*/ 	.byte	0x04, 0x2f
        /*004a*/ 	.short	(.L_17 - .L_16)
	.align		4
.L_16:
        /*004c*/ 	.word	index@(_Z21unique_calc_gid_2d_2dPi)
        /*0050*/ 	.word	0x00000018


	//----- nvinfo : EIATTR_FRAME_SIZE
	.align		4
.L_17:
        /*0054*/ 	.byte	0x04, 0x11
        /*0056*/ 	.short	(.L_19 - .L_18)
	.align		4
.L_18:
        /*0058*/ 	.word	index@(_Z21unique_calc_gid_2d_2dPi)
        /*005c*/ 	.word	0x00000018


	//----- nvinfo : EIATTR_MIN_STACK_SIZE
	.align		4
.L_19:
        /*0060*/ 	.byte	0x04, 0x12
        /*0062*/ 	.short	(.L_21 - .L_20)
	.align		4
.L_20:
        /*0064*/ 	.word	index@(_Z21unique_calc_gid_2d_2dPi)
        /*0068*/ 	.word	0x00000018


	//----- nvinfo : EIATTR_MIN_STACK_SIZE
	.align		4
.L_21:
        /*006c*/ 	.byte	0x04, 0x12
        /*006e*/ 	.short	(.L_23 - .L_22)
	.align		4
.L_22:
        /*0070*/ 	.word	index@(_Z18unique_calc_gid_2dPi)
        /*0074*/ 	.word	0x00000018


	//----- nvinfo : EIATTR_MIN_STACK_SIZE
	.align		4
.L_23:
        /*0078*/ 	.byte	0x04, 0x12
        /*007a*/ 	.short	(.L_25 - .L_24)
	.align		4
.L_24:
        /*007c*/ 	.word	index@(_Z18unique_calc_gid_1dPi)
        /*0080*/ 	.word	0x00000010


	//----- nvinfo : EIATTR_MIN_STACK_SIZE
	.align		4
.L_25:
        /*0084*/ 	.byte	0x04, 0x12
        /*0086*/ 	.short	(.L_27 - .L_26)
	.align		4
.L_26:
        /*0088*/ 	.word	index@(_Z23assign_threadtoArrayElePi)
        /*008c*/ 	.word	0x00000008
.L_27:


//--------------------- .nv.compat                --------------------------
	.section	.nv.compat,"",@"SHT_CUDA_COMPAT_INFO"
	.align	4
        /*0000*/ 	.byte	0x02, 0x09, 0x00, 0x00, 0x02, 0x02, 0x01, 0x00, 0x02, 0x05, 0x05, 0x00, 0x03, 0x07, 0x01, 0x01
        /*0010*/ 	.byte	0x02, 0x03, 0x00, 0x00, 0x02, 0x06, 0x01, 0x00, 0x04, 0x0b, 0x08, 0x00, 0x09, 0x00, 0x00, 0x00
        /*0020*/ 	.byte	0x00, 0x00, 0x00, 0x00


//--------------------- .nv.info._Z21unique_calc_gid_2d_2dPi --------------------------
	.section	.nv.info._Z21unique_calc_gid_2d_2dPi,"",@"SHT_CUDA_INFO"
	.sectionflags	@""
	.align	4


	//----- nvinfo : EIATTR_CUDA_API_VERSION
	.align		4
        /*0000*/ 	.byte	0x04, 0x37
        /*0002*/ 	.short	(.L_29 - .L_28)
.L_28:
        /*0004*/ 	.word	0x00000082


	//----- nvinfo : EIATTR_KPARAM_INFO
	.align		4
.L_29:
        /*0008*/ 	.byte	0x04, 0x17
        /*000a*/ 	.short	(.L_31 - .L_30)
.L_30:
        /*000c*/ 	.word	0x00000000
        /*0010*/ 	.short	0x0000
        /*0012*/ 	.short	0x0000
        /*0014*/ 	.byte	0x00, 0xf5, 0x21, 0x00


	//----- nvinfo : EIATTR_SPARSE_MMA_MASK
	.align		4
.L_31:
        /*0018*/ 	.byte	0x03, 0x50
        /*001a*/ 	.short	0x0000


	//----- nvinfo : EIATTR_MAXREG_COUNT
	.align		4
        /*001c*/ 	.byte	0x03, 0x1b
        /*001e*/ 	.short	0x00ff


	//----- nvinfo : EIATTR_EXTERNS
	.align		4
        /*0020*/ 	.byte	0x04, 0x0f
        /*0022*/ 	.short	(.L_33 - .L_32)


	//   ....[0]....
	.align		4
.L_32:
        /*0024*/ 	.word	index@(vprintf)


	//----- nvinfo : EIATTR_MERCURY_ISA_VERSION
	.align		4
.L_33:
        /*0028*/ 	.byte	0x03, 0x5f
        /*002a*/ 	.short	0x0101


	//----- nvinfo : EIATTR_VRC_CTA_INIT_COUNT
	.align		4
        /*002c*/ 	.byte	0x02, 0x4a
	.zero		1
	.zero		1


	//----- nvinfo : EIATTR_SYSCALL_OFFSETS
	.align		4
        /*0030*/ 	.byte	0x04, 0x46
        /*0032*/ 	.short	(.L_35 - .L_34)


	//   ....[0]....
.L_34:
        /*0034*/ 	.word	0x000001e0


	//----- nvinfo : EIATTR_EXIT_INSTR_OFFSETS
	.align		4
.L_35:
        /*0038*/ 	.byte	0x04, 0x1c
        /*003a*/ 	.short	(.L_37 - .L_36)


	//   ....[0]....
.L_36:
        /*003c*/ 	.word	0x000001f0


	//----- nvinfo : EIATTR_CBANK_PARAM_SIZE
	.align		4
.L_37:
        /*0040*/ 	.byte	0x03, 0x19
        /*0042*/ 	.short	0x0008


	//----- nvinfo : EIATTR_PARAM_CBANK
	.align		4
        /*0044*/ 	.byte	0x04, 0x0a
        /*0046*/ 	.short	(.L_39 - .L_38)
	.align		4
.L_38:
        /*0048*/ 	.word	index@(.nv.constant0._Z21unique_calc_gid_2d_2dPi)
        /*004c*/ 	.short	0x0380
        /*004e*/ 	.short	0x0008


	//----- nvinfo : EIATTR_SW_WAR
	.align		4
.L_39:
        /*0050*/ 	.byte	0x04, 0x36
        /*0052*/ 	.short	(.L_41 - .L_40)
.L_40:
        /*0054*/ 	.word	0x00000008
.L_41:


//--------------------- .nv.info._Z18unique_calc_gid_2dPi --------------------------
	.section	.nv.info._Z18unique_calc_gid_2dPi,"",@"SHT_CUDA_INFO"
	.sectionflags	@""
	.align	4


	//----- nvinfo : EIATTR_CUDA_API_VERSION
	.align		4
        /*0000*/ 	.byte	0x04, 0x37
        /*0002*/ 	.short	(.L_43 - .L_42)
.L_42:
        /*0004*/ 	.word	0x00000082


	//----- nvinfo : EIATTR_KPARAM_INFO
	.align		4
.L_43:
        /*0008*/ 	.byte	0x04, 0x17
        /*000a*/ 	.short	(.L_45 - .L_44)
.L_44:
        /*000c*/ 	.word	0x00000000
        /*0010*/ 	.short	0x0000
        /*0012*/ 	.short	0x0000
        /*0014*/ 	.byte	0x00, 0xf5, 0x21, 0x00


	//----- nvinfo : EIATTR_SPARSE_MMA_MASK
	.align		4
.L_45:
        /*0018*/ 	.byte	0x03, 0x50
        /*001a*/ 	.short	0x0000


	//----- nvinfo : EIATTR_MAXREG_COUNT
	.align		4
        /*001c*/ 	.byte	0x03, 0x1b
        /*001e*/ 	.short	0x00ff


	//----- nvinfo : EIATTR_EXTERNS
	.align		4
        /*0020*/ 	.byte	0x04, 0x0f
        /*0022*/ 	.short	(.L_47 - .L_46)


	//   ....[0]....
	.align		4
.L_46:
        /*0024*/ 	.word	index@(vprintf)


	//----- nvinfo : EIATTR_MERCURY_ISA_VERSION
	.align		4
.L_47:
        /*0028*/ 	.byte	0x03, 0x5f
        /*002a*/ 	.short	0x0101


	//----- nvinfo : EIATTR_VRC_CTA_INIT_COUNT
	.align		4
        /*002c*/ 	.byte	0x02, 0x4a
	.zero		1
	.zero		1


	//----- nvinfo : EIATTR_SYSCALL_OFFSETS
	.align		4
        /*0030*/ 	.byte	0x04, 0x46
        /*0032*/ 	.short	(.L_49 - .L_48)


	//   ....[0]....
.L_48:
        /*0034*/ 	.word	0x000001c0


	//----- nvinfo : EIATTR_EXIT_INSTR_OFFSETS
	.align		4
.L_49:
        /*0038*/ 	.byte	0x04, 0x1c
        /*003a*/ 	.short	(.L_51 - .L_50)


	//   ....[0]....
.L_50:
        /*003c*/ 	.word	0x000001d0


	//----- nvinfo : EIATTR_CBANK_PARAM_SIZE
	.align		4
.L_51:
        /*0040*/ 	.byte	0x03, 0x19
        /*0042*/ 	.short	0x0008


	//----- nvinfo : EIATTR_PARAM_CBANK
	.align		4
        /*0044*/ 	.byte	0x04, 0x0a
        /*0046*/ 	.short	(.L_53 - .L_52)
	.align		4
.L_52:
        /*0048*/ 	.word	index@(.nv.constant0._Z18unique_calc_gid_2dPi)
        /*004c*/ 	.short	0x0380
        /*004e*/ 	.short	0x0008


	//----- nvinfo : EIATTR_SW_WAR
	.align		4
.L_53:
        /*0050*/ 	.byte	0x04, 0x36
        /*0052*/ 	.short	(.L_55 - .L_54)
.L_54:
        /*0054*/ 	.word	0x00000008
.L_55:


//--------------------- .nv.info._Z18unique_calc_gid_1dPi --------------------------
	.section	.nv.info._Z18unique_calc_gid_1dPi,"",@"SHT_CUDA_INFO"
	.sectionflags	@""
	.align	4


	//----- nvinfo : EIATTR_CUDA_API_VERSION
	.align		4
        /*0000*/ 	.byte	0x04, 0x37
        /*0002*/ 	.short	(.L_57 - .L_56)
.L_56:
        /*0004*/ 	.word	0x00000082


	//----- nvinfo : EIATTR_KPARAM_INFO
	.align		4
.L_57:
        /*0008*/ 	.byte	0x04, 0x17
        /*000a*/ 	.short	(.L_59 - .L_58)
.L_58:
        /*000c*/ 	.word	0x00000000
        /*0010*/ 	.short	0x0000
        /*0012*/ 	.short	0x0000
        /*0014*/ 	.byte	0x00, 0xf5, 0x21, 0x00


	//----- nvinfo : EIATTR_SPARSE_MMA_MASK
	.align		4
.L_59:
        /*0018*/ 	.byte	0x03, 0x50
        /*001a*/ 	.short	0x0000


	//----- nvinfo : EIATTR_MAXREG_COUNT
	.align		4
        /*001c*/ 	.byte	0x03, 0x1b
        /*001e*/ 	.short	0x00ff


	//----- nvinfo : EIATTR_EXTERNS
	.align		4
        /*0020*/ 	.byte	0x04, 0x0f
        /*0022*/ 	.short	(.L_61 - .L_60)


	//   ....[0]....
	.align		4
.L_60:
        /*0024*/ 	.word	index@(vprintf)


	//----- nvinfo : EIATTR_MERCURY_ISA_VERSION
	.align		4
.L_61:
        /*0028*/ 	.byte	0x03, 0x5f
        /*002a*/ 	.short	0x0101


	//----- nvinfo : EIATTR_VRC_CTA_INIT_COUNT
	.align		4
        /*002c*/ 	.byte	0x02, 0x4a
	.zero		1
	.zero		1


	//----- nvinfo : EIATTR_SYSCALL_OFFSETS
	.align		4
        /*0030*/ 	.byte	0x04, 0x46
        /*0032*/ 	.short	(.L_63 - .L_62)


	//   ....[0]....
.L_62:
        /*0034*/ 	.word	0x00000160


	//----- nvinfo : EIATTR_EXIT_INSTR_OFFSETS
	.align		4
.L_63:
        /*0038*/ 	.byte	0x04, 0x1c
        /*003a*/ 	.short	(.L_65 - .L_64)


	//   ....[0]....
.L_64:
        /*003c*/ 	.word	0x00000170


	//----- nvinfo : EIATTR_CBANK_PARAM_SIZE
	.align		4
.L_65:
        /*0040*/ 	.byte	0x03, 0x19
        /*0042*/ 	.short	0x0008


	//----- nvinfo : EIATTR_PARAM_CBANK
	.align		4
        /*0044*/ 	.byte	0x04, 0x0a
        /*0046*/ 	.short	(.L_67 - .L_66)
	.align		4
.L_66:
        /*0048*/ 	.word	index@(.nv.constant0._Z18unique_calc_gid_1dPi)
        /*004c*/ 	.short	0x0380
        /*004e*/ 	.short	0x0008


	//----- nvinfo : EIATTR_SW_WAR
	.align		4
.L_67:
        /*0050*/ 	.byte	0x04, 0x36
        /*0052*/ 	.short	(.L_69 - .L_68)
.L_68:
        /*0054*/ 	.word	0x00000008
.L_69:


//--------------------- .nv.info._Z23assign_threadtoArrayElePi --------------------------
	.section	.nv.info._Z23assign_threadtoArrayElePi,"",@"SHT_CUDA_INFO"
	.sectionflags	@""
	.align	4


	//----- nvinfo : EIATTR_CUDA_API_VERSION
	.align		4
        /*0000*/ 	.byte	0x04, 0x37
        /*0002*/ 	.short	(.L_71 - .L_70)
.L_70:
        /*0004*/ 	.word	0x00000082


	//----- nvinfo : EIATTR_KPARAM_INFO
	.align		4
.L_71:
        /*0008*/ 	.byte	0x04, 0x17
        /*000a*/ 	.short	(.L_73 - .L_72)
.L_72:
        /*000c*/ 	.word	0x00000000
        /*0010*/ 	.short	0x0000
        /*0012*/ 	.short	0x0000
        /*0014*/ 	.byte	0x00, 0xf5, 0x21, 0x00


	//----- nvinfo : EIATTR_SPARSE_MMA_MASK
	.align		4
.L_73:
        /*0018*/ 	.byte	0x03, 0x50
        /*001a*/ 	.short	0x0000


	//----- nvinfo : EIATTR_MAXREG_COUNT
	.align		4
        /*001c*/ 	.byte	0x03, 0x1b
        /*001e*/ 	.short	0x00ff


	//----- nvinfo : EIATTR_EXTERNS
	.align		4
        /*0020*/ 	.byte	0x04, 0x0f
        /*0022*/ 	.short	(.L_75 - .L_74)


	//   ....[0]....
	.align		4
.L_74:
        /*0024*/ 	.word	index@(vprintf)


	//----- nvinfo : EIATTR_MERCURY_ISA_VERSION
	.align		4
.L_75:
        /*0028*/ 	.byte	0x03, 0x5f
        /*002a*/ 	.short	0x0101


	//----- nvinfo : EIATTR_VRC_CTA_INIT_COUNT
	.align		4
        /*002c*/ 	.byte	0x02, 0x4a
	.zero		1
	.zero		1


	//----- nvinfo : EIATTR_SYSCALL_OFFSETS
	.align		4
        /*0030*/ 	.byte	0x04, 0x46
        /*0032*/ 	.short	(.L_77 - .L_76)


	//   ....[0]....
.L_76:
        /*0034*/ 	.word	0x00000120


	//----- nvinfo : EIATTR_EXIT_INSTR_OFFSETS
	.align		4
.L_77:
        /*0038*/ 	.byte	0x04, 0x1c
        /*003a*/ 	.short	(.L_79 - .L_78)


	//   ....[0]....
.L_78:
        /*003c*/ 	.word	0x00000130


	//----- nvinfo : EIATTR_CBANK_PARAM_SIZE
	.align		4
.L_79:
        /*0040*/ 	.byte	0x03, 0x19
        /*0042*/ 	.short	0x0008


	//----- nvinfo : EIATTR_PARAM_CBANK
	.align		4
        /*0044*/ 	.byte	0x04, 0x0a
        /*0046*/ 	.short	(.L_81 - .L_80)
	.align		4
.L_80:
        /*0048*/ 	.word	index@(.nv.constant0._Z23assign_threadtoArrayElePi)
        /*004c*/ 	.short	0x0380
        /*004e*/ 	.short	0x0008


	//----- nvinfo : EIATTR_SW_WAR
	.align		4
.L_81:
        /*0050*/ 	.byte	0x04, 0x36
        /*0052*/ 	.short	(.L_83 - .L_82)
.L_82:
        /*0054*/ 	.word	0x00000008
.L_83:


//--------------------- .nv.callgraph             --------------------------
	.section	.nv.callgraph,"",@"SHT_CUDA_CALLGRAPH"
	.align	4
	.sectionentsize	8
	.align		4
        /*0000*/ 	.word	0x00000000
	.align		4
        /*0004*/ 	.word	0xffffffff
	.align		4
        /*0008*/ 	.word	index@(_Z21unique_calc_gid_2d_2dPi)
	.align		4
        /*000c*/ 	.word	index@(vprintf)
	.align		4
        /*0010*/ 	.word	index@(_Z18unique_calc_gid_2dPi)
	.align		4
        /*0014*/ 	.word	index@(vprintf)
	.align		4
        /*0018*/ 	.word	index@(_Z18unique_calc_gid_1dPi)
	.align		4
        /*001c*/ 	.word	index@(vprintf)
	.align		4
        /*0020*/ 	.word	index@(_Z23assign_threadtoArrayElePi)
	.align		4
        /*0024*/ 	.word	index@(vprintf)
	.align		4
        /*0028*/ 	.word	0x00000000
	.align		4
        /*002c*/ 	.word	0xfffffffe
	.align		4
        /*0030*/ 	.word	0x00000000
	.align		4
        /*0034*/ 	.word	0xfffffffd
	.align		4
        /*0038*/ 	.word	0x00000000
	.align		4
        /*003c*/ 	.word	0xfffffffc


//--------------------- .nv.constant4             --------------------------
	.section	.nv.constant4,"a",@progbits
	.align	8
	.align		8
.nv.constant4:
        /*0000*/ 	.dword	vprintf
	.align		8
        /*0008*/ 	.dword	$str
	.align		8
        /*0010*/ 	.dword	$str$1
	.align		8
        /*0018*/ 	.dword	$str$2
	.align		8
        /*0020*/ 	.dword	$str$3


//--------------------- .text._Z21unique_calc_gid_2d_2dPi --------------------------
	.section	.text._Z21unique_calc_gid_2d_2dPi,"ax",@progbits
	.align	128
        .global         _Z21unique_calc_gid_2d_2dPi
        .type           _Z21unique_calc_gid_2d_2dPi,@function
        .size           _Z21unique_calc_gid_2d_2dPi,(.L_x_8 - _Z21unique_calc_gid_2d_2dPi)
        .other          _Z21unique_calc_gid_2d_2dPi,@"STO_CUDA_ENTRY STV_DEFAULT"
_Z21unique_calc_gid_2d_2dPi:
.text._Z21unique_calc_gid_2d_2dPi:
[----:B------:R-:W0:Y:S01]  /*0000*/  LDC R1, c[0x0][0x37c] ;  /* 0x0000df00ff017b82 */ /* 0x000e220000000800 */
[----:B------:R-:W1:Y:S01]  /*0010*/  S2R R2, SR_TID.Y ;  /* 0x0000000000027919 */ /* 0x000e620000002200 */
[----:B------:R-:W2:Y:S06]  /*0020*/  LDCU UR5, c[0x0][0x2fc] ;  /* 0x00005f80ff0577ac */ /* 0x000eac0008000800 */
[----:B------:R-:W3:Y:S01]  /*0030*/  LDC.64 R8, c[0x0][0x380] ;  /* 0x0000e000ff087b82 */ /* 0x000ee20000000a00 */
[----:B0-----:R-:W-:Y:S01]  /*0040*/  IADD3 R1, PT, PT, R1, -0x18, RZ ;  /* 0xffffffe801017810 */ /* 0x001fe20007ffe0ff */
[----:B------:R-:W1:Y:S01]  /*0050*/  S2R R3, SR_TID.X ;  /* 0x0000000000037919 */ /* 0x000e620000002100 */
[----:B------:R-:W0:Y:S01]  /*0060*/  LDCU UR8, c[0x0][0x360] ;  /* 0x00006c00ff0877ac */ /* 0x000e220008000800 */
[----:B------:R-:W4:Y:S01]  /*0070*/  S2R R12, SR_CTAID.X ;  /* 0x00000000000c7919 */ /* 0x000f220000002500 */
[----:B------:R-:W0:Y:S01]  /*0080*/  LDCU UR4, c[0x0][0x364] ;  /* 0x00006c80ff0477ac */ /* 0x000e220008000800 */
[----:B------:R-:W4:Y:S01]  /*0090*/  S2R R13, SR_CTAID.Y ;  /* 0x00000000000d7919 */ /* 0x000f220000002600 */
[----:B------:R-:W4:Y:S01]  /*00a0*/  LDCU UR9, c[0x0][0x370] ;  /* 0x00006e00ff0977ac */ /* 0x000f220008000800 */
[----:B------:R-:W5:Y:S01]  /*00b0*/  LDCU.64 UR6, c[0x0][0x358] ;  /* 0x00006b00ff0677ac */ /* 0x000f620008000a00 */
[----:B0-----:R-:W-:-:S02]  /*00c0*/  UIMAD UR4, UR8, UR4, URZ ;  /* 0x00000004080472a4 */ /* 0x001fc4000f8e02ff */
[----:B-1----:R-:W-:Y:S02]  /*00d0*/  IMAD R2, R2, UR8, R3 ;  /* 0x0000000802027c24 */ /* 0x002fe4000f8e0203 */
[----:B----4-:R-:W-:-:S04]  /*00e0*/  IMAD R3, R13, UR9, R12 ;  /* 0x000000090d037c24 */ /* 0x010fc8000f8e020c */
[----:B------:R-:W-:-:S04]  /*00f0*/  IMAD R3, R3, UR4, R2 ;  /* 0x0000000403037c24 */ /* 0x000fc8000f8e0202 */
[----:B---3--:R-:W-:-:S06]  /*0100*/  IMAD.WIDE R8, R3, 0x4, R8 ;  /* 0x0000000403087825 */ /* 0x008fcc00078e0208 */
[----:B-----5:R-:W3:Y:S01]  /*0110*/  LDG.E R8, desc[UR6][R8.64] ;  /* 0x0000000608087981 */ /* 0x020ee2000c1e1900 */
[----:B------:R-:W-:Y:S01]  /*0120*/  MOV R0, 0x0 ;  /* 0x0000000000007802 */ /* 0x000fe20000000f00 */
[----:B------:R-:W0:Y:S02]  /*0130*/  LDCU UR4, c[0x0][0x2f8] ;  /* 0x00005f00ff0477ac */ /* 0x000e240008000800 */
[----:B------:R1:W-:Y:S01]  /*0140*/  STL.64 [R1], R12 ;  /* 0x0000000c01007387 */ /* 0x0003e20000100a00 */
[----:B------:R1:W4:Y:S01]  /*0150*/  LDC.64 R10, c[0x4][R0] ;  /* 0x01000000000a7b82 */ /* 0x0003220000000a00 */
[----:B------:R-:W5:Y:S02]  /*0160*/  LDCU.64 UR6, c[0x4][0x20] ;  /* 0x01000400ff0677ac */ /* 0x000f640008000a00 */
[----:B------:R1:W-:Y:S01]  /*0170*/  STL.64 [R1+0x8], R2 ;  /* 0x0000080201007387 */ /* 0x0003e20000100a00 */
[----:B0-----:R-:W-:Y:S02]  /*0180*/  IADD3 R6, P0, PT, R1, UR4, RZ ;  /* 0x0000000401067c10 */ /* 0x001fe4000ff1e0ff */
[----:B-----5:R-:W-:-:S02]  /*0190*/  MOV R4, UR6 ;  /* 0x0000000600047c02 */ /* 0x020fc40008000f00 */
[----:B------:R-:W-:Y:S02]  /*01a0*/  MOV R5, UR7 ;  /* 0x0000000700057c02 */ /* 0x000fe40008000f00 */
[----:B--2---:R-:W-:Y:S01]  /*01b0*/  IADD3.X R7, PT, PT, RZ, UR5, RZ, P0, !PT ;  /* 0x00000005ff077c10 */ /* 0x004fe200087fe4ff */
[----:B---34-:R1:W-:Y:S06]  /*01c0*/  STL [R1+0x10], R8 ;  /* 0x0000100801007387 */ /* 0x0183ec0000100800 */
[----:B------:R-:W-:-:S07]  /*01d0*/  LEPC R20, `(.L_x_0) ;  /* 0x000000001014794e */ /* 0x000fce0000000000 */
[----:B-1----:R-:W-:Y:S05]  /*01e0*/  CALL.ABS.NOINC R10 ;  /* 0x000000000a007343 */ /* 0x002fea0003c00000 */
.L_x_0:
[----:B------:R-:W-:Y:S05]  /*01f0*/  EXIT ;  /* 0x000000000000794d */ /* 0x000fea0003800000 */
.L_x_1:
[----:B------:R-:W-:-:S00]  /*0200*/  BRA `(.L_x_1) ;  /* 0xfffffffc00fc7947 */ /* 0x000fc0000383ffff */
[----:B------:R-:W-:-:S00]  /*0210*/  NOP ;  /* 0x0000000000007918 */ /* 0x000fc00000000000 */
        /* <DEDUP_REMOVED lines=14> */
.L_x_8:


//--------------------- .text._Z18unique_calc_gid_2dPi --------------------------
	.section	.text._Z18unique_calc_gid_2dPi,"ax",@progbits
	.align	128
        .global         _Z18unique_calc_gid_2dPi
        .type           _Z18unique_calc_gid_2dPi,@function
        .size           _Z18unique_calc_gid_2dPi,(.L_x_9 - _Z18unique_calc_gid_2dPi)
        .other          _Z18unique_calc_gid_2dPi,@"STO_CUDA_ENTRY STV_DEFAULT"
_Z18unique_calc_gid_2dPi:
.text._Z18unique_calc_gid_2dPi:
[----:B------:R-:W0:Y:S01]  /*0000*/  LDC R1, c[0x0][0x37c] ;  /* 0x0000df00ff017b82 */ /* 0x000e220000000800 */
[----:B------:R-:W1:Y:S01]  /*0010*/  S2R R2, SR_CTAID.X ;  /* 0x0000000000027919 */ /* 0x000e620000002500 */
[----:B------:R-:W2:Y:S06]  /*0020*/  LDCU UR5, c[0x0][0x2fc] ;  /* 0x00005f80ff0577ac */ /* 0x000eac0008000800 */
[----:B------:R-:W3:Y:S01]  /*0030*/  LDC.64 R8, c[0x0][0x380] ;  /* 0x0000e000ff087b82 */ /* 0x000ee20000000a00 */
[----:B0-----:R-:W-:Y:S01]  /*0040*/  VIADD R1, R1, 0xffffffe8 ;  /* 0xffffffe801017836 */ /* 0x001fe20000000000 */
[----:B------:R-:W0:Y:S01]  /*0050*/  S2R R13, SR_CTAID.Y ;  /* 0x00000000000d7919 */ /* 0x000e220000002600 */
[----:B------:R-:W4:Y:S01]  /*0060*/  LDCU UR8, c[0x0][0x360] ;  /* 0x00006c00ff0877ac */ /* 0x000f220008000800 */
[----:B------:R-:W5:Y:S01]  /*0070*/  S2R R12, SR_TID.X ;  /* 0x00000000000c7919 */ /* 0x000f620000002100 */
[----:B------:R-:W4:Y:S01]  /*0080*/  LDCU UR4, c[0x0][0x370] ;  /* 0x00006e00ff0477ac */ /* 0x000f220008000800 */
[----:B------:R-:W2:Y:S01]  /*0090*/  LDCU.64 UR6, c[0x0][0x358] ;  /* 0x00006b00ff0677ac */ /* 0x000ea20008000a00 */
[----:B----4-:R-:W-:-:S02]  /*00a0*/  UIMAD UR4, UR8, UR4, URZ ;  /* 0x00000004080472a4 */ /* 0x010fc4000f8e02ff */
[----:B-1----:R-:W-:-:S04]  /*00b0*/  IMAD R2, R2, UR8, RZ ;  /* 0x0000000802027c24 */ /* 0x002fc8000f8e02ff */
[----:B0-----:R-:W-:-:S05]  /*00c0*/  IMAD R13, R13, UR4, RZ ;  /* 0x000000040d0d7c24 */ /* 0x001fca000f8e02ff */
[----:B-----5:R-:W-:-:S05]  /*00d0*/  IADD3 R3, PT, PT, R13, R2, R12 ;  /* 0x000000020d037210 */ /* 0x020fca0007ffe00c */
[----:B---3--:R-:W-:-:S06]  /*00e0*/  IMAD.WIDE R8, R3, 0x4, R8 ;  /* 0x0000000403087825 */ /* 0x008fcc00078e0208 */
[----:B--2---:R-:W2:Y:S01]  /*00f0*/  LDG.E R8, desc[UR6][R8.64] ;  /* 0x0000000608087981 */ /* 0x004ea2000c1e1900 */
[----:B------:R-:W-:Y:S01]  /*0100*/  MOV R0, 0x0 ;  /* 0x0000000000007802 */ /* 0x000fe20000000f00 */
[----:B------:R-:W0:Y:S02]  /*0110*/  LDCU UR4, c[0x0][0x2f8] ;  /* 0x00005f00ff0477ac */ /* 0x000e240008000800 */
[----:B------:R1:W-:Y:S01]  /*0120*/  STL.64 [R1], R12 ;  /* 0x0000000c01007387 */ /* 0x0003e20000100a00 */
[----:B------:R1:W3:Y:S01]  /*0130*/  LDC.64 R10, c[0x4][R0] ;  /* 0x01000000000a7b82 */ /* 0x0002e20000000a00 */
[----:B------:R-:W4:Y:S02]  /*0140*/  LDCU.64 UR6, c[0x4][0x18] ;  /* 0x01000300ff0677ac */ /* 0x000f240008000a00 */
[----:B------:R1:W-:Y:S01]  /*0150*/  STL.64 [R1+0x8], R2 ;  /* 0x0000080201007387 */ /* 0x0003e20000100a00 */
[----:B0-----:R-:W-:Y:S01]  /*0160*/  IADD3 R6, P0, PT, R1, UR4, RZ ;  /* 0x0000000401067c10 */ /* 0x001fe2000ff1e0ff */
[----:B----4-:R-:W-:Y:S01]  /*0170*/  IMAD.U32 R4, RZ, RZ, UR6 ;  /* 0x00000006ff047e24 */ /* 0x010fe2000f8e00ff */
[----:B------:R-:W-:-:S02]  /*0180*/  MOV R5, UR7 ;  /* 0x0000000700057c02 */ /* 0x000fc40008000f00 */
[----:B------:R-:W-:Y:S01]  /*0190*/  IADD3.X R7, PT, PT, RZ, UR5, RZ, P0, !PT ;  /* 0x00000005ff077c10 */ /* 0x000fe200087fe4ff */
[----:B--23--:R1:W-:Y:S08]  /*01a0*/  STL [R1+0x10], R8 ;  /* 0x0000100801007387 */ /* 0x00c3f00000100800 */
[----:B------:R-:W-:-:S07]  /*01b0*/  LEPC R20, `(.L_x_2) ;  /* 0x000000001014794e */ /* 0x000fce0000000000 */
[----:B-1----:R-:W-:Y:S05]  /*01c0*/  CALL.ABS.NOINC R10 ;  /* 0x000000000a007343 */ /* 0x002fea0003c00000 */
.L_x_2:
[----:B------:R-:W-:Y:S05]  /*01d0*/  EXIT ;  /* 0x000000000000794d */ /* 0x000fea0003800000 */
.L_x_3:
        /* <DEDUP_REMOVED lines=10> */
.L_x_9:


//--------------------- .text._Z18unique_calc_gid_1dPi --------------------------
	.section	.text._Z18unique_calc_gid_1dPi,"ax",@progbits
	.align	128
        .global         _Z18unique_calc_gid_1dPi
        .type           _Z18unique_calc_gid_1dPi,@function
        .size           _Z18unique_calc_gid_1dPi,(.L_x_10 - _Z18unique_calc_gid_1dPi)
        .other          _Z18unique_calc_gid_1dPi,@"STO_CUDA_ENTRY STV_DEFAULT"
_Z18unique_calc_gid_1dPi:
.text._Z18unique_calc_gid_1dPi:
[----:B------:R-:W0:Y:S01]  /*0000*/  LDC R1, c[0x0][0x37c] ;  /* 0x0000df00ff017b82 */ /* 0x000e220000000800 */
[----:B------:R-:W1:Y:S01]  /*0010*/  S2R R13, SR_CTAID.X ;  /* 0x00000000000d7919 */ /* 0x000e620000002500 */
[----:B------:R-:W2:Y:S06]  /*0020*/  LDCU UR6, c[0x0][0x2fc] ;  /* 0x00005f80ff0677ac */ /* 0x000eac0008000800 */
[----:B------:R-:W3:Y:S01]  /*0030*/  LDC.64 R2, c[0x0][0x380] ;  /* 0x0000e000ff027b82 */ /* 0x000ee20000000a00 */
[----:B0-----:R-:W-:Y:S01]  /*0040*/  VIADD R1, R1, 0xfffffff0 ;  /* 0xfffffff001017836 */ /* 0x001fe20000000000 */
[----:B------:R-:W0:Y:S01]  /*0050*/  S2R R12, SR_TID.X ;  /* 0x00000000000c7919 */ /* 0x000e220000002100 */
[----:B------:R-:W1:Y:S01]  /*0060*/  LDCU UR7, c[0x0][0x360] ;  /* 0x00006c00ff0777ac */ /* 0x000e620008000800 */
[----:B------:R-:W4:Y:S01]  /*0070*/  LDCU.64 UR4, c[0x0][0x358] ;  /* 0x00006b00ff0477ac */ /* 0x000f220008000a00 */
[----:B------:R-:W-:Y:S01]  /*0080*/  MOV R0, 0x0 ;  /* 0x0000000000007802 */ /* 0x000fe20000000f00 */
[----:B------:R-:W5:Y:S01]  /*0090*/  LDCU.64 UR8, c[0x4][0x10] ;  /* 0x01000200ff0877ac */ /* 0x000f620008000a00 */
[----:B-1----:R-:W-:-:S05]  /*00a0*/  IMAD R13, R13, UR7, RZ ;  /* 0x000000070d0d7c24 */ /* 0x002fca000f8e02ff */
[----:B0-----:R-:W-:-:S05]  /*00b0*/  IADD3 R14, PT, PT, R13, R12, RZ ;  /* 0x0000000c0d0e7210 */ /* 0x001fca0007ffe0ff */
[----:B---3--:R-:W-:-:S05]  /*00c0*/  IMAD.WIDE R2, R14, 0x4, R2 ;  /* 0x000000040e027825 */ /* 0x008fca00078e0202 */
[----:B----4-:R-:W3:Y:S01]  /*00d0*/  LDG.E R15, desc[UR4][R2.64] ;  /* 0x00000004020f7981 */ /* 0x010ee2000c1e1900 */
[----:B------:R-:W0:Y:S01]  /*00e0*/  LDCU UR4, c[0x0][0x2f8] ;  /* 0x00005f00ff0477ac */ /* 0x000e220008000800 */
[----:B------:R1:W4:Y:S01]  /*00f0*/  LDC.64 R8, c[0x4][R0] ;  /* 0x0100000000087b82 */ /* 0x0003220000000a00 */
[----:B-----5:R-:W-:Y:S01]  /*0100*/  IMAD.U32 R4, RZ, RZ, UR8 ;  /* 0x00000008ff047e24 */ /* 0x020fe2000f8e00ff */
[----:B------:R-:W-:Y:S02]  /*0110*/  MOV R5, UR9 ;  /* 0x0000000900057c02 */ /* 0x000fe40008000f00 */
[----:B0-----:R-:W-:-:S05]  /*0120*/  IADD3 R6, P0, PT, R1, UR4, RZ ;  /* 0x0000000401067c10 */ /* 0x001fca000ff1e0ff */
[----:B--2---:R-:W-:Y:S01]  /*0130*/  IMAD.X R7, RZ, RZ, UR6, P0 ;  /* 0x00000006ff077e24 */ /* 0x004fe200080e06ff */
[----:B---34-:R1:W-:Y:S07]  /*0140*/  STL.128 [R1], R12 ;  /* 0x0000000c01007387 */ /* 0x0183ee0000100c00 */
[----:B------:R-:W-:-:S07]  /*0150*/  LEPC R20, `(.L_x_4) ;  /* 0x000000001014794e */ /* 0x000fce0000000000 */
[----:B-1----:R-:W-:Y:S05]  /*0160*/  CALL.ABS.NOINC R8 ;  /* 0x0000000008007343 */ /* 0x002fea0003c00000 */
.L_x_4:
[----:B------:R-:W-:Y:S05]  /*0170*/  EXIT ;  /* 0x000000000000794d */ /* 0x000fea0003800000 */
.L_x_5:
        /* <DEDUP_REMOVED lines=16> */
.L_x_10:


//--------------------- .text._Z23assign_threadtoArrayElePi --------------------------
	.section	.text._Z23assign_threadtoArrayElePi,"ax",@progbits
	.align	128
        .global         _Z23assign_threadtoArrayElePi
        .type           _Z23assign_threadtoArrayElePi,@function
        .size           _Z23assign_threadtoArrayElePi,(.L_x_11 - _Z23assign_threadtoArrayElePi)
        .other          _Z23assign_threadtoArrayElePi,@"STO_CUDA_ENTRY STV_DEFAULT"
_Z23assign_threadtoArrayElePi:
.text._Z23assign_threadtoArrayElePi:
[----:B------:R-:W0:Y:S01]  /*0000*/  LDC R1, c[0x0][0x37c] ;  /* 0x0000df00ff017b82 */ /* 0x000e220000000800 */
[----:B------:R-:W1:Y:S07]  /*0010*/  S2R R10, SR_TID.X ;  /* 0x00000000000a7919 */ /* 0x000e6e0000002100 */
[----:B------:R-:W1:Y:S01]  /*0020*/  LDC.64 R2, c[0x0][0x380] ;  /* 0x0000e000ff027b82 */ /* 0x000e620000000a00 */
[----:B------:R-:W2:Y:S01]  /*0030*/  LDCU.64 UR4, c[0x0][0x358] ;  /* 0x00006b00ff0477ac */ /* 0x000ea20008000a00 */
[----:B0-----:R-:W-:Y:S01]  /*0040*/  VIADD R1, R1, 0xfffffff8 ;  /* 0xfffffff801017836 */ /* 0x001fe20000000000 */
[----:B------:R-:W0:Y:S01]  /*0050*/  LDCU.64 UR6, c[0x4][0x8] ;  /* 0x01000100ff0677ac */ /* 0x000e220008000a00 */
[----:B-1----:R-:W-:-:S05]  /*0060*/  IMAD.WIDE.U32 R2, R10, 0x4, R2 ;  /* 0x000000040a027825 */ /* 0x002fca00078e0002 */
[----:B--2---:R-:W2:Y:S01]  /*0070*/  LDG.E R11, desc[UR4][R2.64] ;  /* 0x00000004020b7981 */ /* 0x004ea2000c1e1900 */
[----:B------:R-:W-:Y:S01]  /*0080*/  MOV R0, 0x0 ;  /* 0x0000000000007802 */ /* 0x000fe20000000f00 */
[----:B------:R-:W1:Y:S01]  /*0090*/  LDCU UR4, c[0x0][0x2f8] ;  /* 0x00005f00ff0477ac */ /* 0x000e620008000800 */
[----:B0-----:R-:W-:Y:S01]  /*00a0*/  IMAD.U32 R4, RZ, RZ, UR6 ;  /* 0x00000006ff047e24 */ /* 0x001fe2000f8e00ff */
[----:B------:R-:W-:Y:S01]  /*00b0*/  MOV R5, UR7 ;  /* 0x0000000700057c02 */ /* 0x000fe20008000f00 */
[----:B------:R0:W3:Y:S01]  /*00c0*/  LDC.64 R8, c[0x4][R0] ;  /* 0x0100000000087b82 */ /* 0x0000e20000000a00 */
[----:B------:R-:W4:Y:S01]  /*00d0*/  LDCU UR5, c[0x0][0x2fc] ;  /* 0x00005f80ff0577ac */ /* 0x000f220008000800 */
[----:B-1----:R-:W-:-:S05]  /*00e0*/  IADD3 R6, P0, PT, R1, UR4, RZ ;  /* 0x0000000401067c10 */ /* 0x002fca000ff1e0ff */
[----:B----4-:R-:W-:Y:S01]  /*00f0*/  IMAD.X R7, RZ, RZ, UR5, P0 ;  /* 0x00000005ff077e24 */ /* 0x010fe200080e06ff */
[----:B--23--:R0:W-:Y:S07]  /*0100*/  STL.64 [R1], R10 ;  /* 0x0000000a01007387 */ /* 0x00c1ee0000100a00 */
[----:B------:R-:W-:-:S07]  /*0110*/  LEPC R20, `(.L_x_6) ;  /* 0x000000001014794e */ /* 0x000fce0000000000 */
[----:B0-----:R-:W-:Y:S05]  /*0120*/  CALL.ABS.NOINC R8 ;  /* 0x0000000008007343 */ /* 0x001fea0003c00000 */
.L_x_6:
[----:B------:R-:W-:Y:S05]  /*0130*/  EXIT ;  /* 0x000000000000794d */ /* 0x000fea0003800000 */
.L_x_7:
        /* <DEDUP_REMOVED lines=12> */
.L_x_11:


//--------------------- .nv.global.init           --------------------------
	.section	.nv.global.init,"aw",@progbits
.nv.global.init:
	.type		$str,@object
	.size		$str,($str$1 - $str)
$str:
        /*0000*/ 	.byte	0x54, 0x68, 0x72, 0x65, 0x61, 0x64, 0x49, 0x64, 0x78, 0x20, 0x3a, 0x20, 0x25, 0x64, 0x2c, 0x20
        /*0010*/ 	.byte	0x56, 0x61, 0x6c, 0x75, 0x65, 0x20, 0x3a, 0x20, 0x25, 0x64, 0x20, 0x0a, 0x00
	.type		$str$1,@object
	.size		$str$1,($str$3 - $str$1)
$str$1:
        /*001d*/ 	.byte	0x54, 0x68, 0x72, 0x65, 0x61, 0x64, 0x49, 0x64, 0x78, 0x20, 0x3a, 0x20, 0x25, 0x64, 0x20, 0x7c
        /*002d*/ 	.byte	0x20, 0x6f, 0x66, 0x66, 0x73, 0x65, 0x74, 0x20, 0x3a, 0x20, 0x25, 0x64, 0x20, 0x7c, 0x20, 0x67
        /*003d*/ 	.byte	0x69, 0x64, 0x20, 0x3a, 0x20, 0x25, 0x64, 0x20, 0x7c, 0x20, 0x76, 0x61, 0x6c, 0x75, 0x65, 0x20
        /*004d*/ 	.byte	0x3a, 0x20, 0x25, 0x64, 0x20, 0x0a, 0x00
	.type		$str$3,@object
	.size		$str$3,($str$2 - $str$3)
$str$3:
        /*0054*/ 	.byte	0x62, 0x6c, 0x6f, 0x63, 0x6b, 0x49, 0x64, 0x78, 0x2e, 0x78, 0x20, 0x3a, 0x20, 0x25, 0x64, 0x20
        /*0064*/ 	.byte	0x7c, 0x20, 0x62, 0x6c, 0x6f, 0x63, 0x6b, 0x49, 0x64, 0x78, 0x2e, 0x79, 0x20, 0x3a, 0x20, 0x25
        /*0074*/ 	.byte	0x64, 0x20, 0x7c, 0x20, 0x74, 0x69, 0x64, 0x20, 0x3a, 0x20, 0x25, 0x64, 0x20, 0x7c, 0x20, 0x67
        /*0084*/ 	.byte	0x69, 0x64, 0x20, 0x3a, 0x20, 0x25, 0x64, 0x20, 0x7c, 0x20, 0x64, 0x61, 0x74, 0x61, 0x20, 0x3a
        /*0094*/ 	.byte	0x20, 0x25, 0x64, 0x20, 0x0a, 0x00
	.type		$str$2,@object
	.size		$str$2,(.L_2 - $str$2)
$str$2:
        /*009a*/ 	.byte	0x54, 0x68, 0x72, 0x65, 0x61, 0x64, 0x49, 0x64, 0x78, 0x20, 0x3a, 0x20, 0x25, 0x64, 0x20, 0x7c
        /*00aa*/ 	.byte	0x20, 0x72, 0x6f, 0x77, 0x5f, 0x6f, 0x66, 0x66, 0x73, 0x65, 0x74, 0x20, 0x3a, 0x20, 0x25, 0x64
        /*00ba*/ 	.byte	0x20, 0x7c, 0x20, 0x62, 0x6c, 0x6f, 0x63, 0x6b, 0x5f, 0x6f, 0x66, 0x66, 0x73, 0x65, 0x74, 0x20
        /*00ca*/ 	.byte	0x3a, 0x20, 0x25, 0x64, 0x20, 0x7c, 0x20, 0x67, 0x69, 0x64, 0x20, 0x3a, 0x20, 0x25, 0x64, 0x20
        /*00da*/ 	.byte	0x7c, 0x20, 0x76, 0x61, 0x6c, 0x75, 0x65, 0x20, 0x3a, 0x20, 0x25, 0x64, 0x20, 0x0a, 0x00
.L_2:


//--------------------- .nv.shared.reserved.0     --------------------------
	.section	.nv.shared.reserved.0,"aw",@nobits
	.weak		__nv_reservedSMEM_offset_0_alias
	.size		__nv_reservedSMEM_offset_0_alias, 0, 64
	.other		__nv_reservedSMEM_offset_0_alias,@"STO_CUDA_RESERVED_SHARED STV_DEFAULT"
__nv_reservedSMEM_offset_0_alias:
	.zero		0
	.zero		64


//--------------------- .nv.constant0._Z21unique_calc_gid_2d_2dPi --------------------------
	.section	.nv.constant0._Z21unique_calc_gid_2d_2dPi,"a",@progbits
	.sectionflags	@""
	.align	4
.nv.constant0._Z21unique_calc_gid_2d_2dPi:
	.zero		904


//--------------------- .nv.constant0._Z18unique_calc_gid_2dPi --------------------------
	.section	.nv.constant0._Z18unique_calc_gid_2dPi,"a",@progbits
	.sectionflags	@""
	.align	4
.nv.constant0._Z18unique_calc_gid_2dPi:
	.zero		904


//--------------------- .nv.constant0._Z18unique_calc_gid_1dPi --------------------------
	.section	.nv.constant0._Z18unique_calc_gid_1dPi,"a",@progbits
	.sectionflags	@""
	.align	4
.nv.constant0._Z18unique_calc_gid_1dPi:
	.zero		904


//--------------------- .nv.constant0._Z23assign_threadtoArrayElePi --------------------------
	.section	.nv.constant0._Z23assign_threadtoArrayElePi,"a",@progbits
	.sectionflags	@""
	.align	4
.nv.constant0._Z23assign_threadtoArrayElePi:
	.zero		904


//--------------------- SYMBOLS --------------------------

	.type		.nv.reservedSmem.offset0,@object
	.size		.nv.reservedSmem.offset0,0x4
	.type		vprintf,@function
